//
// Generated by NVIDIA NVVM Compiler
//
// Compiler Build ID: CL-36424714
// Cuda compilation tools, release 13.0, V13.0.88
// Based on NVVM 20.0.0
//

.version 9.0
.target sm_100
.address_size 64

	// .globl	_Z12vecAddKernelPiS_S_i
.extern .func  (.param .b32 func_retval0) vprintf
(
	.param .b64 vprintf_param_0,
	.param .b64 vprintf_param_1
)
;
.global .align 1 .b8 $str[26] = {73, 110, 32, 75, 101, 114, 110, 101, 108, 32, 102, 117, 110, 99, 116, 105, 111, 110, 44, 32, 105, 61, 37, 100, 32};

.visible .entry _Z12vecAddKernelPiS_S_i(
	.param .u64 .ptr .align 1 _Z12vecAddKernelPiS_S_i_param_0,
	.param .u64 .ptr .align 1 _Z12vecAddKernelPiS_S_i_param_1,
	.param .u64 .ptr .align 1 _Z12vecAddKernelPiS_S_i_param_2,
	.param .u32 _Z12vecAddKernelPiS_S_i_param_3
)
{
	.local .align 8 .b8 	__local_depot0[8];
	.reg .b64 	%SP;
	.reg .b64 	%SPL;
	.reg .pred 	%p<2>;
	.reg .b32 	%r<11>;
	.reg .b64 	%rd<15>;

	mov.u64 	%SPL, __local_depot0;
	cvta.local.u64 	%SP, %SPL;
	ld.param.u64 	%rd1, [_Z12vecAddKernelPiS_S_i_param_0];
	ld.param.u64 	%rd2, [_Z12vecAddKernelPiS_S_i_param_1];
	ld.param.u64 	%rd3, [_Z12vecAddKernelPiS_S_i_param_2];
	ld.param.u32 	%r2, [_Z12vecAddKernelPiS_S_i_param_3];
	add.u64 	%rd4, %SP, 0;
	add.u64 	%rd5, %SPL, 0;
	mov.u32 	%r3, %ntid.x;
	mov.u32 	%r4, %ctaid.x;
	mov.u32 	%r5, %tid.x;
	mad.lo.s32 	%r1, %r3, %r4, %r5;
	st.local.u32 	[%rd5], %r1;
	mov.u64 	%rd6, $str;
	cvta.global.u64 	%rd7, %rd6;
	{ // callseq 0, 0
	.param .b64 param0;
	st.param.b64 	[param0], %rd7;
	.param .b64 param1;
	st.param.b64 	[param1], %rd4;
	.param .b32 retval0;
	call.uni (retval0), 
	vprintf, 
	(
	param0, 
	param1
	);
	ld.param.b32 	%r6, [retval0];
	} // callseq 0
	setp.ge.s32 	%p1, %r1, %r2;
	@%p1 bra 	$L__BB0_2;
	cvta.to.global.u64 	%rd8, %rd1;
	cvta.to.global.u64 	%rd9, %rd2;
	cvta.to.global.u64 	%rd10, %rd3;
	mul.wide.s32 	%rd11, %r1, 4;
	add.s64 	%rd12, %rd8, %rd11;
	ld.global.u32 	%r8, [%rd12];
	add.s64 	%rd13, %rd9, %rd11;
	ld.global.u32 	%r9, [%rd13];
	add.s32 	%r10, %r9, %r8;
	add.s64 	%rd14, %rd10, %rd11;
	st.global.u32 	[%rd14], %r10;
$L__BB0_2:
	ret;

}


// ===== COMPILED SASS (sm_100) =====

	.target	sm_100

	.elftype	@"ET_EXEC"


//--------------------- .note.nv.tkinfo           --------------------------
	.section	.note.nv.tkinfo,"",@"SHT_NOTE"
	.sectionflags	@"SHF_NOTE_NV_TKINFO"
	.tkinfo
        /*0018*/ 	.word	0x00000002
        /*0030*/ 	.string	""
        /*0030*/ 	.string	"ptxas"
        /*0030*/ 	.string	"Cuda compilation tools, release 13.0, V13.0.88"
        /*0030*/ 	.string	"Build cuda_13.0.r13.0/compiler.36424714_0"
        /*0030*/ 	.string	"-arch sm_100 -m 64 "



//--------------------- .note.nv.cuinfo           --------------------------
	.section	.note.nv.cuinfo,"",@"SHT_NOTE"
	.sectionflags	@"SHF_NOTE_NV_CUINFO"
        /*0018*/ 	.short	0x0002
        /*001a*/ 	.short	0x0064
        /*001c*/ 	.short	0x0082
	.zero		2


//--------------------- .nv.info                  --------------------------
	.section	.nv.info,"",@"SHT_CUDA_INFO"
	.align	4


	//----- nvinfo : EIATTR_REGCOUNT
	.align		4
        /*0000*/ 	.byte	0x04, 0x2f
        /*0002*/ 	.short	(.L_2 - .L_1)
	.align		4
.L_1:
        /*0004*/ 	.word	index@(_Z12vecAddKernelPiS_S_i)
        /*0008*/ 	.word	0x00000018


	//----- nvinfo : EIATTR_FRAME_SIZE
	.align		4
.L_2:
        /*000c*/ 	.byte	0x04, 0x11
        /*000e*/ 	.short	(.L_4 - .L_3)
	.align		4
.L_3:
        /*0010*/ 	.word	index@(_Z12vecAddKernelPiS_S_i)
        /*0014*/ 	.word	0x00000008


	//----- nvinfo : EIATTR_MIN_STACK_SIZE
	.align		4
.L_4:
        /*0018*/ 	.byte	0x04, 0x12
        /*001a*/ 	.short	(.L_6 - .L_5)
	.align		4
.L_5:
        /*001c*/ 	.word	index@(_Z12vecAddKernelPiS_S_i)
        /*0020*/ 	.word	0x00000008
.L_6:


//--------------------- .nv.compat                --------------------------
	.section	.nv.compat,"",@"SHT_CUDA_COMPAT_INFO"
	.align	4
        /*0000*/ 	.byte	0x02, 0x09, 0x00, 0x00, 0x02, 0x02, 0x01, 0x00, 0x02, 0x05, 0x05, 0x00, 0x03, 0x07, 0x01, 0x01
        /*0010*/ 	.byte	0x02, 0x03, 0x00, 0x00, 0x02, 0x06, 0x01, 0x00, 0x04, 0x0b, 0x08, 0x00, 0x09, 0x00, 0x00, 0x00
        /*0020*/ 	.byte	0x00, 0x00, 0x00, 0x00


//--------------------- .nv.info._Z12vecAddKernelPiS_S_i --------------------------
	.section	.nv.info._Z12vecAddKernelPiS_S_i,"",@"SHT_CUDA_INFO"
	.sectionflags	@""
	.align	4


	//----- nvinfo : EIATTR_CUDA_API_VERSION
	.align		4
        /*0000*/ 	.byte	0x04, 0x37
        /*0002*/ 	.short	(.L_8 - .L_7)
.L_7:
        /*0004*/ 	.word	0x00000082


	//----- nvinfo : EIATTR_KPARAM_INFO
	.align		4
.L_8:
        /*0008*/ 	.byte	0x04, 0x17
        /*000a*/ 	.short	(.L_10 - .L_9)
.L_9:
        /*000c*/ 	.word	0x00000000
        /*0010*/ 	.short	0x0003
        /*0012*/ 	.short	0x0018
        /*0014*/ 	.byte	0x00, 0xf0, 0x11, 0x00


	//----- nvinfo : EIATTR_KPARAM_INFO
	.align		4
.L_10:
        /*0018*/ 	.byte	0x04, 0x17
        /*001a*/ 	.short	(.L_12 - .L_11)
.L_11:
        /*001c*/ 	.word	0x00000000
        /*0020*/ 	.short	0x0002
        /*0022*/ 	.short	0x0010
        /*0024*/ 	.byte	0x00, 0xf5, 0x21, 0x00


	//----- nvinfo : EIATTR_KPARAM_INFO
	.align		4
.L_12:
        /*0028*/ 	.byte	0x04, 0x17
        /*002a*/ 	.short	(.L_14 - .L_13)
.L_13:
        /*002c*/ 	.word	0x00000000
        /*0030*/ 	.short	0x0001
        /*0032*/ 	.short	0x0008
        /*0034*/ 	.byte	0x00, 0xf5, 0x21, 0x00


	//----- nvinfo : EIATTR_KPARAM_INFO
	.align		4
.L_14:
        /*0038*/ 	.byte	0x04, 0x17
        /*003a*/ 	.short	(.L_16 - .L_15)
.L_15:
        /*003c*/ 	.word	0x00000000
        /*0040*/ 	.short	0x0000
        /*0042*/ 	.short	0x0000
        /*0044*/ 	.byte	0x00, 0xf5, 0x21, 0x00


	//----- nvinfo : EIATTR_SPARSE_MMA_MASK
	.align		4
.L_16:
        /*0048*/ 	.byte	0x03, 0x50
        /*004a*/ 	.short	0x0000


	//----- nvinfo : EIATTR_MAXREG_COUNT
	.align		4
        /*004c*/ 	.byte	0x03, 0x1b
        /*004e*/ 	.short	0x00ff


	//----- nvinfo : EIATTR_EXTERNS
	.align		4
        /*0050*/ 	.byte	0x04, 0x0f
        /*0052*/ 	.short	(.L_18 - .L_17)


	//   ....[0]....
	.align		4
.L_17:
        /*0054*/ 	.word	index@(vprintf)


	//----- nvinfo : EIATTR_MERCURY_ISA_VERSION
	.align		4
.L_18:
        /*0058*/ 	.byte	0x03, 0x5f
        /*005a*/ 	.short	0x0101


	//----- nvinfo : EIATTR_VRC_CTA_INIT_COUNT
	.align		4
        /*005c*/ 	.byte	0x02, 0x4a
	.zero		1
	.zero		1


	//----- nvinfo : EIATTR_SYSCALL_OFFSETS
	.align		4
        /*0060*/ 	.byte	0x04, 0x46
        /*0062*/ 	.short	(.L_20 - .L_19)


	//   ....[0]....
.L_19:
        /*0064*/ 	.word	0x00000110


	//----- nvinfo : EIATTR_EXIT_INSTR_OFFSETS
	.align		4
.L_20:
        /*0068*/ 	.byte	0x04, 0x1c
        /*006a*/ 	.short	(.L_22 - .L_21)


	//   ....[0]....
.L_21:
        /*006c*/ 	.word	0x00000140


	//   ....[1]....
        /*0070*/ 	.word	0x00000200


	//----- nvinfo : EIATTR_CRS_STACK_SIZE
	.align		4
.L_22:
        /*0074*/ 	.byte	0x04, 0x1e
        /*0076*/ 	.short	(.L_24 - .L_23)
.L_23:
        /*0078*/ 	.word	0x00000000


	//----- nvinfo : EIATTR_CBANK_PARAM_SIZE
	.align		4
.L_24:
        /*007c*/ 	.byte	0x03, 0x19
        /*007e*/ 	.short	0x001c


	//----- nvinfo : EIATTR_PARAM_CBANK
	.align		4
        /*0080*/ 	.byte	0x04, 0x0a
        /*0082*/ 	.short	(.L_26 - .L_25)
	.align		4
.L_25:
        /*0084*/ 	.word	index@(.nv.constant0._Z12vecAddKernelPiS_S_i)
        /*0088*/ 	.short	0x0380
        /*008a*/ 	.short	0x001c


	//----- nvinfo : EIATTR_SW_WAR
	.align		4
.L_26:
        /*008c*/ 	.byte	0x04, 0x36
        /*008e*/ 	.short	(.L_28 - .L_27)
.L_27:
        /*0090*/ 	.word	0x00000008
.L_28:


//--------------------- .nv.callgraph             --------------------------
	.section	.nv.callgraph,"",@"SHT_CUDA_CALLGRAPH"
	.align	4
	.sectionentsize	8
	.align		4
        /*0000*/ 	.word	0x00000000
	.align		4
        /*0004*/ 	.word	0xffffffff
	.align		4
        /*0008*/ 	.word	index@(_Z12vecAddKernelPiS_S_i)
	.align		4
        /*000c*/ 	.word	index@(vprintf)
	.align		4
        /*0010*/ 	.word	0x00000000
	.align		4
        /*0014*/ 	.word	0xfffffffe
	.align		4
        /*0018*/ 	.word	0x00000000
	.align		4
        /*001c*/ 	.word	0xfffffffd
	.align		4
        /*0020*/ 	.word	0x00000000
	.align		4
        /*0024*/ 	.word	0xfffffffc


//--------------------- .nv.constant4             --------------------------
	.section	.nv.constant4,"a",@progbits
	.align	8
	.align		8
.nv.constant4:
        /*0000*/ 	.dword	vprintf
	.align		8
        /*0008*/ 	.dword	$str


//--------------------- .text._Z12vecAddKernelPiS_S_i --------------------------
	.section	.text._Z12vecAddKernelPiS_S_i,"ax",@progbits
	.align	128
        .global         _Z12vecAddKernelPiS_S_i
        .type           _Z12vecAddKernelPiS_S_i,@function
        .size           _Z12vecAddKernelPiS_S_i,(.L_x_2 - _Z12vecAddKernelPiS_S_i)
        .other          _Z12vecAddKernelPiS_S_i,@"STO_CUDA_ENTRY STV_DEFAULT"
_Z12vecAddKernelPiS_S_i:
.text._Z12vecAddKernelPiS_S_i:
[----:B------:R-:W0:Y:S01]  /*0000*/  LDC R1, c[0x0][0x37c] ;  /* 0x0000df00ff017b82 */ /* 0x000e220000000800 */
[----:B------:R-:W1:Y:S01]  /*0010*/  S2R R2, SR_CTAID.X ;  /* 0x0000000000027919 */ /* 0x000e620000002500 */
[----:B------:R-:W2:Y:S01]  /*0020*/  LDCU UR5, c[0x0][0x2fc] ;  /* 0x00005f80ff0577ac */ /* 0x000ea20008000800 */
[----:B0-----:R-:W-:Y:S01]  /*0030*/  IADD3 R1, PT, PT, R1, -0x8, RZ ;  /* 0xfffffff801017810 */ /* 0x001fe20007ffe0ff */
[----:B------:R-:W1:Y:S01]  /*0040*/  S2R R3, SR_TID.X ;  /* 0x0000000000037919 */ /* 0x000e620000002100 */
[----:B------:R-:W1:Y:S01]  /*0050*/  LDCU UR6, c[0x0][0x360] ;  /* 0x00006c00ff0677ac */ /* 0x000e620008000800 */
[----:B------:R-:W-:Y:S01]  /*0060*/  MOV R0, 0x0 ;  /* 0x0000000000007802 */ /* 0x000fe20000000f00 */
[----:B------:R-:W0:Y:S03]  /*0070*/  LDCU UR4, c[0x0][0x2f8] ;  /* 0x00005f00ff0477ac */ /* 0x000e260008000800 */
[----:B------:R3:W4:Y:S01]  /*0080*/  LDC.64 R8, c[0x4][R0] ;  /* 0x0100000000087b82 */ /* 0x0007220000000a00 */
[----:B0-----:R-:W-:-:S04]  /*0090*/  IADD3 R6, P0, PT, R1, UR4, RZ ;  /* 0x0000000401067c10 */ /* 0x001fc8000ff1e0ff */
[----:B--2---:R-:W-:Y:S01]  /*00a0*/  IADD3.X R7, PT, PT, RZ, UR5, RZ, P0, !PT ;  /* 0x00000005ff077c10 */ /* 0x004fe200087fe4ff */
[----:B-1----:R-:W-:Y:S01]  /*00b0*/  IMAD R2, R2, UR6, R3 ;  /* 0x0000000602027c24 */ /* 0x002fe2000f8e0203 */
[----:B------:R-:W0:Y:S04]  /*00c0*/  LDCU.64 UR6, c[0x4][0x8] ;  /* 0x01000100ff0677ac */ /* 0x000e280008000a00 */
[----:B------:R3:W-:Y:S01]  /*00d0*/  STL [R1], R2 ;  /* 0x0000000201007387 */ /* 0x0007e20000100800 */
[----:B0-----:R-:W-:Y:S01]  /*00e0*/  MOV R4, UR6 ;  /* 0x0000000600047c02 */ /* 0x001fe20008000f00 */
[----:B---3--:R-:W-:-:S07]  /*00f0*/  IMAD.U32 R5, RZ, RZ, UR7 ;  /* 0x00000007ff057e24 */ /* 0x008fce000f8e00ff */
[----:B------:R-:W-:-:S07]  /*0100*/  LEPC R20, `(.L_x_0) ;  /* 0x000000001014794e */ /* 0x000fce0000000000 */
[----:B----4-:R-:W-:Y:S05]  /*0110*/  CALL.ABS.NOINC R8 ;  /* 0x0000000008007343 */ /* 0x010fea0003c00000 */
.L_x_0:
[----:B------:R-:W0:Y:S02]  /*0120*/  LDCU UR4, c[0x0][0x398] ;  /* 0x00007300ff0477ac */ /* 0x000e240008000800 */
[----:B0-----:R-:W-:-:S13]  /*0130*/  ISETP.GE.AND P0, PT, R2, UR4, PT ;  /* 0x0000000402007c0c */ /* 0x001fda000bf06270 */
[----:B------:R-:W-:Y:S05]  /*0140*/  @P0 EXIT ;  /* 0x000000000000094d */ /* 0x000fea0003800000 */
[----:B------:R-:W0:Y:S01]  /*0150*/  LDC.64 R4, c[0x0][0x380] ;  /* 0x0000e000ff047b82 */ /* 0x000e220000000a00 */
[----:B------:R-:W1:Y:S07]  /*0160*/  LDCU.64 UR4, c[0x0][0x358] ;  /* 0x00006b00ff0477ac */ /* 0x000e6e0008000a00 */
[----:B------:R-:W2:Y:S08]  /*0170*/  LDC.64 R6, c[0x0][0x388] ;  /* 0x0000e200ff067b82 */ /* 0x000eb00000000a00 */
[----:B------:R-:W3:Y:S01]  /*0180*/  LDC.64 R8, c[0x0][0x390] ;  /* 0x0000e400ff087b82 */ /* 0x000ee20000000a00 */
[----:B0-----:R-:W-:-:S06]  /*0190*/  IMAD.WIDE R4, R2, 0x4, R4 ;  /* 0x0000000402047825 */ /* 0x001fcc00078e0204 */
[----:B-1----:R-:W4:Y:S01]  /*01a0*/  LDG.E R4, desc[UR4][R4.64] ;  /* 0x0000000404047981 */ /* 0x002f22000c1e1900 */
[----:B--2---:R-:W-:-:S06]  /*01b0*/  IMAD.WIDE R6, R2, 0x4, R6 ;  /* 0x0000000402067825 */ /* 0x004fcc00078e0206 */
[----:B------:R-:W4:Y:S01]  /*01c0*/  LDG.E R7, desc[UR4][R6.64] ;  /* 0x0000000406077981 */ /* 0x000f22000c1e1900 */
[----:B---3--:R-:W-:-:S04]  /*01d0*/  IMAD.WIDE R2, R2, 0x4, R8 ;  /* 0x0000000402027825 */ /* 0x008fc800078e0208 */
[----:B----4-:R-:W-:-:S05]  /*01e0*/  IMAD.IADD R9, R4, 0x1, R7 ;  /* 0x0000000104097824 */ /* 0x010fca00078e0207 */
[----:B------:R-:W-:Y:S01]  /*01f0*/  STG.E desc[UR4][R2.64], R9 ;  /* 0x0000000902007986 */ /* 0x000fe2000c101904 */
[----:B------:R-:W-:Y:S05]  /*0200*/  EXIT ;  /* 0x000000000000794d */ /* 0x000fea0003800000 */
.L_x_1:
[----:B------:R-:W-:-:S00]  /*0210*/  BRA `(.L_x_1) ;  /* 0xfffffffc00fc7947 */ /* 0x000fc0000383ffff */
[----:B------:R-:W-:-:S00]  /*0220*/  NOP ;  /* 0x0000000000007918 */ /* 0x000fc00000000000 */
        /* <DEDUP_REMOVED lines=13> */
.L_x_2:


//--------------------- .nv.global.init           --------------------------
	.section	.nv.global.init,"aw",@progbits
.nv.global.init:
	.type		$str,@object
	.size		$str,(.L_0 - $str)
$str:
        /*0000*/ 	.byte	0x49, 0x6e, 0x20, 0x4b, 0x65, 0x72, 0x6e, 0x65, 0x6c, 0x20, 0x66, 0x75, 0x6e, 0x63, 0x74, 0x69
        /*0010*/ 	.byte	0x6f, 0x6e, 0x2c, 0x20, 0x69, 0x3d, 0x25, 0x64, 0x20, 0x00
.L_0:


//--------------------- .nv.shared.reserved.0     --------------------------
	.section	.nv.shared.reserved.0,"aw",@nobits
	.weak		__nv_reservedSMEM_offset_0_alias
	.size		__nv_reservedSMEM_offset_0_alias, 0, 64
	.other		__nv_reservedSMEM_offset_0_alias,@"STO_CUDA_RESERVED_SHARED STV_DEFAULT"
__nv_reservedSMEM_offset_0_alias:
	.zero		0
	.zero		64


//--------------------- .nv.constant0._Z12vecAddKernelPiS_S_i --------------------------
	.section	.nv.constant0._Z12vecAddKernelPiS_S_i,"a",@progbits
	.sectionflags	@""
	.align	4
.nv.constant0._Z12vecAddKernelPiS_S_i:
	.zero		924


//--------------------- SYMBOLS --------------------------

	.type		.nv.reservedSmem.offset0,@object
	.size		.nv.reservedSmem.offset0,0x4
	.type		vprintf,@function
